//
// Generated by NVIDIA NVVM Compiler
//
// Compiler Build ID: CL-36424714
// Cuda compilation tools, release 13.0, V13.0.88
// Based on NVVM 20.0.0
//

.version 9.0
.target sm_100
.address_size 64

	// .globl	_Z15MatrixMulKernelPfS_S_i

.visible .entry _Z15MatrixMulKernelPfS_S_i(
	.param .u64 .ptr .align 1 _Z15MatrixMulKernelPfS_S_i_param_0,
	.param .u64 .ptr .align 1 _Z15MatrixMulKernelPfS_S_i_param_1,
	.param .u64 .ptr .align 1 _Z15MatrixMulKernelPfS_S_i_param_2,
	.param .u32 _Z15MatrixMulKernelPfS_S_i_param_3
)
{
	.reg .pred 	%p<10>;
	.reg .b32 	%r<40>;
	.reg .b32 	%f<67>;
	.reg .b64 	%rd<67>;

	ld.param.u64 	%rd14, [_Z15MatrixMulKernelPfS_S_i_param_0];
	ld.param.u64 	%rd15, [_Z15MatrixMulKernelPfS_S_i_param_1];
	ld.param.u32 	%r18, [_Z15MatrixMulKernelPfS_S_i_param_3];
	cvta.to.global.u64 	%rd1, %rd15;
	cvta.to.global.u64 	%rd2, %rd14;
	mov.u32 	%r19, %ctaid.y;
	mov.u32 	%r20, %ntid.y;
	mov.u32 	%r21, %tid.y;
	mad.lo.s32 	%r1, %r19, %r20, %r21;
	mov.u32 	%r22, %ctaid.x;
	mov.u32 	%r23, %ntid.x;
	mov.u32 	%r24, %tid.x;
	mad.lo.s32 	%r2, %r22, %r23, %r24;
	max.s32 	%r25, %r1, %r2;
	setp.ge.s32 	%p1, %r25, %r18;
	@%p1 bra 	$L__BB0_13;
	mul.lo.s32 	%r3, %r18, %r1;
	and.b32  	%r4, %r18, 7;
	setp.lt.u32 	%p2, %r18, 8;
	mov.f32 	%f66, 0f00000000;
	mov.b32 	%r38, 0;
	@%p2 bra 	$L__BB0_4;
	and.b32  	%r38, %r18, 2147483640;
	neg.s32 	%r36, %r38;
	mul.wide.s32 	%rd16, %r18, 4;
	add.s64 	%rd3, %rd1, %rd16;
	shl.b32 	%r7, %r18, 3;
	mul.wide.s32 	%rd17, %r18, 8;
	add.s64 	%rd4, %rd1, %rd17;
	mul.wide.s32 	%rd18, %r18, 12;
	add.s64 	%rd5, %rd1, %rd18;
	mul.wide.s32 	%rd19, %r18, 16;
	add.s64 	%rd6, %rd1, %rd19;
	mul.wide.s32 	%rd20, %r18, 20;
	add.s64 	%rd7, %rd1, %rd20;
	mul.wide.s32 	%rd21, %r18, 24;
	add.s64 	%rd8, %rd1, %rd21;
	mul.wide.s32 	%rd22, %r18, 28;
	add.s64 	%rd9, %rd1, %rd22;
	mul.wide.u32 	%rd23, %r3, 4;
	add.s64 	%rd24, %rd23, %rd2;
	add.s64 	%rd66, %rd24, 16;
	mov.f32 	%f66, 0f00000000;
	mov.u32 	%r35, %r2;
$L__BB0_3:
	.pragma "nounroll";
	mul.wide.s32 	%rd25, %r35, 4;
	add.s64 	%rd26, %rd3, %rd25;
	add.s64 	%rd27, %rd4, %rd25;
	add.s64 	%rd28, %rd5, %rd25;
	add.s64 	%rd29, %rd6, %rd25;
	add.s64 	%rd30, %rd7, %rd25;
	add.s64 	%rd31, %rd8, %rd25;
	add.s64 	%rd32, %rd9, %rd25;
	add.s64 	%rd33, %rd1, %rd25;
	ld.global.f32 	%f16, [%rd66+-16];
	ld.global.f32 	%f17, [%rd33];
	fma.rn.f32 	%f18, %f16, %f17, %f66;
	ld.global.f32 	%f19, [%rd66+-12];
	ld.global.f32 	%f20, [%rd26];
	fma.rn.f32 	%f21, %f19, %f20, %f18;
	ld.global.f32 	%f22, [%rd66+-8];
	ld.global.f32 	%f23, [%rd27];
	fma.rn.f32 	%f24, %f22, %f23, %f21;
	ld.global.f32 	%f25, [%rd66+-4];
	ld.global.f32 	%f26, [%rd28];
	fma.rn.f32 	%f27, %f25, %f26, %f24;
	ld.global.f32 	%f28, [%rd66];
	ld.global.f32 	%f29, [%rd29];
	fma.rn.f32 	%f30, %f28, %f29, %f27;
	ld.global.f32 	%f31, [%rd66+4];
	ld.global.f32 	%f32, [%rd30];
	fma.rn.f32 	%f33, %f31, %f32, %f30;
	ld.global.f32 	%f34, [%rd66+8];
	ld.global.f32 	%f35, [%rd31];
	fma.rn.f32 	%f36, %f34, %f35, %f33;
	ld.global.f32 	%f37, [%rd66+12];
	ld.global.f32 	%f38, [%rd32];
	fma.rn.f32 	%f66, %f37, %f38, %f36;
	add.s32 	%r36, %r36, 8;
	add.s32 	%r35, %r35, %r7;
	add.s64 	%rd66, %rd66, 32;
	setp.ne.s32 	%p3, %r36, 0;
	@%p3 bra 	$L__BB0_3;
$L__BB0_4:
	setp.eq.s32 	%p4, %r4, 0;
	@%p4 bra 	$L__BB0_12;
	and.b32  	%r13, %r18, 3;
	setp.lt.u32 	%p5, %r4, 4;
	@%p5 bra 	$L__BB0_7;
	add.s32 	%r27, %r38, %r3;
	mul.wide.u32 	%rd34, %r27, 4;
	add.s64 	%rd35, %rd2, %rd34;
	ld.global.f32 	%f40, [%rd35];
	mad.lo.s32 	%r28, %r38, %r18, %r2;
	mul.wide.s32 	%rd36, %r28, 4;
	add.s64 	%rd37, %rd1, %rd36;
	ld.global.f32 	%f41, [%rd37];
	fma.rn.f32 	%f42, %f40, %f41, %f66;
	cvt.u64.u32 	%rd38, %r3;
	cvt.u64.u32 	%rd39, %r38;
	add.s64 	%rd40, %rd39, %rd38;
	shl.b64 	%rd41, %rd40, 2;
	add.s64 	%rd42, %rd2, %rd41;
	ld.global.f32 	%f43, [%rd42+4];
	mul.wide.s32 	%rd43, %r18, 4;
	add.s64 	%rd44, %rd37, %rd43;
	ld.global.f32 	%f44, [%rd44];
	fma.rn.f32 	%f45, %f43, %f44, %f42;
	ld.global.f32 	%f46, [%rd42+8];
	add.s64 	%rd45, %rd44, %rd43;
	ld.global.f32 	%f47, [%rd45];
	fma.rn.f32 	%f48, %f46, %f47, %f45;
	ld.global.f32 	%f49, [%rd42+12];
	add.s64 	%rd46, %rd45, %rd43;
	ld.global.f32 	%f50, [%rd46];
	fma.rn.f32 	%f66, %f49, %f50, %f48;
	add.s32 	%r38, %r38, 4;
$L__BB0_7:
	setp.eq.s32 	%p6, %r13, 0;
	@%p6 bra 	$L__BB0_12;
	setp.eq.s32 	%p7, %r13, 1;
	@%p7 bra 	$L__BB0_10;
	add.s32 	%r29, %r38, %r3;
	mul.wide.u32 	%rd47, %r29, 4;
	add.s64 	%rd48, %rd2, %rd47;
	ld.global.f32 	%f52, [%rd48];
	mad.lo.s32 	%r30, %r38, %r18, %r2;
	mul.wide.s32 	%rd49, %r30, 4;
	add.s64 	%rd50, %rd1, %rd49;
	ld.global.f32 	%f53, [%rd50];
	fma.rn.f32 	%f54, %f52, %f53, %f66;
	cvt.u64.u32 	%rd51, %r3;
	cvt.u64.u32 	%rd52, %r38;
	add.s64 	%rd53, %rd52, %rd51;
	shl.b64 	%rd54, %rd53, 2;
	add.s64 	%rd55, %rd2, %rd54;
	ld.global.f32 	%f55, [%rd55+4];
	mul.wide.s32 	%rd56, %r18, 4;
	add.s64 	%rd57, %rd50, %rd56;
	ld.global.f32 	%f56, [%rd57];
	fma.rn.f32 	%f66, %f55, %f56, %f54;
	add.s32 	%r38, %r38, 2;
$L__BB0_10:
	and.b32  	%r31, %r18, 1;
	setp.eq.b32 	%p8, %r31, 1;
	not.pred 	%p9, %p8;
	@%p9 bra 	$L__BB0_12;
	add.s32 	%r32, %r38, %r3;
	mul.wide.u32 	%rd58, %r32, 4;
	add.s64 	%rd59, %rd2, %rd58;
	ld.global.f32 	%f57, [%rd59];
	mad.lo.s32 	%r33, %r38, %r18, %r2;
	mul.wide.s32 	%rd60, %r33, 4;
	add.s64 	%rd61, %rd1, %rd60;
	ld.global.f32 	%f58, [%rd61];
	fma.rn.f32 	%f66, %f57, %f58, %f66;
$L__BB0_12:
	ld.param.u64 	%rd65, [_Z15MatrixMulKernelPfS_S_i_param_2];
	add.s32 	%r34, %r3, %r2;
	cvta.to.global.u64 	%rd62, %rd65;
	mul.wide.s32 	%rd63, %r34, 4;
	add.s64 	%rd64, %rd62, %rd63;
	st.global.f32 	[%rd64], %f66;
$L__BB0_13:
	ret;

}


// ===== COMPILED SASS (sm_100) =====

	.target	sm_100

	.elftype	@"ET_EXEC"


//--------------------- .note.nv.tkinfo           --------------------------
	.section	.note.nv.tkinfo,"",@"SHT_NOTE"
	.sectionflags	@"SHF_NOTE_NV_TKINFO"
	.tkinfo
        /*0018*/ 	.word	0x00000002
        /*0030*/ 	.string	""
        /*0030*/ 	.string	"ptxas"
        /*0030*/ 	.string	"Cuda compilation tools, release 13.0, V13.0.88"
        /*0030*/ 	.string	"Build cuda_13.0.r13.0/compiler.36424714_0"
        /*0030*/ 	.string	"-arch sm_100 -m 64 "



//--------------------- .note.nv.cuinfo           --------------------------
	.section	.note.nv.cuinfo,"",@"SHT_NOTE"
	.sectionflags	@"SHF_NOTE_NV_CUINFO"
        /*0018*/ 	.short	0x0002
        /*001a*/ 	.short	0x0064
        /*001c*/ 	.short	0x0082
	.zero		2


//--------------------- .nv.info                  --------------------------
	.section	.nv.info,"",@"SHT_CUDA_INFO"
	.align	4


	//----- nvinfo : EIATTR_REGCOUNT
	.align		4
        /*0000*/ 	.byte	0x04, 0x2f
        /*0002*/ 	.short	(.L_1 - .L_0)
	.align		4
.L_0:
        /*0004*/ 	.word	index@(_Z15MatrixMulKernelPfS_S_i)
        /*0008*/ 	.word	0x0000001e


	//----- nvinfo : EIATTR_FRAME_SIZE
	.align		4
.L_1:
        /*000c*/ 	.byte	0x04, 0x11
        /*000e*/ 	.short	(.L_3 - .L_2)
	.align		4
.L_2:
        /*0010*/ 	.word	index@(_Z15MatrixMulKernelPfS_S_i)
        /*0014*/ 	.word	0x00000000


	//----- nvinfo : EIATTR_MIN_STACK_SIZE
	.align		4
.L_3:
        /*0018*/ 	.byte	0x04, 0x12
        /*001a*/ 	.short	(.L_5 - .L_4)
	.align		4
.L_4:
        /*001c*/ 	.word	index@(_Z15MatrixMulKernelPfS_S_i)
        /*0020*/ 	.word	0x00000000
.L_5:


//--------------------- .nv.compat                --------------------------
	.section	.nv.compat,"",@"SHT_CUDA_COMPAT_INFO"
	.align	4
        /*0000*/ 	.byte	0x02, 0x09, 0x00, 0x00, 0x02, 0x02, 0x01, 0x00, 0x02, 0x05, 0x05, 0x00, 0x03, 0x07, 0x01, 0x01
        /*0010*/ 	.byte	0x02, 0x03, 0x00, 0x00, 0x02, 0x06, 0x01, 0x00, 0x04, 0x0b, 0x08, 0x00, 0x09, 0x00, 0x00, 0x00
        /*0020*/ 	.byte	0x00, 0x00, 0x00, 0x00


//--------------------- .nv.info._Z15MatrixMulKernelPfS_S_i --------------------------
	.section	.nv.info._Z15MatrixMulKernelPfS_S_i,"",@"SHT_CUDA_INFO"
	.sectionflags	@""
	.align	4


	//----- nvinfo : EIATTR_CUDA_API_VERSION
	.align		4
        /*0000*/ 	.byte	0x04, 0x37
        /*0002*/ 	.short	(.L_7 - .L_6)
.L_6:
        /*0004*/ 	.word	0x00000082


	//----- nvinfo : EIATTR_KPARAM_INFO
	.align		4
.L_7:
        /*0008*/ 	.byte	0x04, 0x17
        /*000a*/ 	.short	(.L_9 - .L_8)
.L_8:
        /*000c*/ 	.word	0x00000000
        /*0010*/ 	.short	0x0003
        /*0012*/ 	.short	0x0018
        /*0014*/ 	.byte	0x00, 0xf0, 0x11, 0x00


	//----- nvinfo : EIATTR_KPARAM_INFO
	.align		4
.L_9:
        /*0018*/ 	.byte	0x04, 0x17
        /*001a*/ 	.short	(.L_11 - .L_10)
.L_10:
        /*001c*/ 	.word	0x00000000
        /*0020*/ 	.short	0x0002
        /*0022*/ 	.short	0x0010
        /*0024*/ 	.byte	0x00, 0xf5, 0x21, 0x00


	//----- nvinfo : EIATTR_KPARAM_INFO
	.align		4
.L_11:
        /*0028*/ 	.byte	0x04, 0x17
        /*002a*/ 	.short	(.L_13 - .L_12)
.L_12:
        /*002c*/ 	.word	0x00000000
        /*0030*/ 	.short	0x0001
        /*0032*/ 	.short	0x0008
        /*0034*/ 	.byte	0x00, 0xf5, 0x21, 0x00


	//----- nvinfo : EIATTR_KPARAM_INFO
	.align		4
.L_13:
        /*0038*/ 	.byte	0x04, 0x17
        /*003a*/ 	.short	(.L_15 - .L_14)
.L_14:
        /*003c*/ 	.word	0x00000000
        /*0040*/ 	.short	0x0000
        /*0042*/ 	.short	0x0000
        /*0044*/ 	.byte	0x00, 0xf5, 0x21, 0x00


	//----- nvinfo : EIATTR_SPARSE_MMA_MASK
	.align		4
.L_15:
        /*0048*/ 	.byte	0x03, 0x50
        /*004a*/ 	.short	0x0000


	//----- nvinfo : EIATTR_MAXREG_COUNT
	.align		4
        /*004c*/ 	.byte	0x03, 0x1b
        /*004e*/ 	.short	0x00ff


	//----- nvinfo : EIATTR_MERCURY_ISA_VERSION
	.align		4
        /*0050*/ 	.byte	0x03, 0x5f
        /*0052*/ 	.short	0x0101


	//----- nvinfo : EIATTR_VRC_CTA_INIT_COUNT
	.align		4
        /*0054*/ 	.byte	0x02, 0x4a
	.zero		1
	.zero		1


	//----- nvinfo : EIATTR_EXIT_INSTR_OFFSETS
	.align		4
        /*0058*/ 	.byte	0x04, 0x1c
        /*005a*/ 	.short	(.L_17 - .L_16)


	//   ....[0]....
.L_16:
        /*005c*/ 	.word	0x000000c0


	//   ....[1]....
        /*0060*/ 	.word	0x00000a90


	//----- nvinfo : EIATTR_CBANK_PARAM_SIZE
	.align		4
.L_17:
        /*0064*/ 	.byte	0x03, 0x19
        /*0066*/ 	.short	0x001c


	//----- nvinfo : EIATTR_PARAM_CBANK
	.align		4
        /*0068*/ 	.byte	0x04, 0x0a
        /*006a*/ 	.short	(.L_19 - .L_18)
	.align		4
.L_18:
        /*006c*/ 	.word	index@(.nv.constant0._Z15MatrixMulKernelPfS_S_i)
        /*0070*/ 	.short	0x0380
        /*0072*/ 	.short	0x001c


	//----- nvinfo : EIATTR_SW_WAR
	.align		4
.L_19:
        /*0074*/ 	.byte	0x04, 0x36
        /*0076*/ 	.short	(.L_21 - .L_20)
.L_20:
        /*0078*/ 	.word	0x00000008
.L_21:


//--------------------- .nv.callgraph             --------------------------
	.section	.nv.callgraph,"",@"SHT_CUDA_CALLGRAPH"
	.align	4
	.sectionentsize	8
	.align		4
        /*0000*/ 	.word	0x00000000
	.align		4
        /*0004*/ 	.word	0xffffffff
	.align		4
        /*0008*/ 	.word	0x00000000
	.align		4
        /*000c*/ 	.word	0xfffffffe
	.align		4
        /*0010*/ 	.word	0x00000000
	.align		4
        /*0014*/ 	.word	0xfffffffd
	.align		4
        /*0018*/ 	.word	0x00000000
	.align		4
        /*001c*/ 	.word	0xfffffffc


//--------------------- .text._Z15MatrixMulKernelPfS_S_i --------------------------
	.section	.text._Z15MatrixMulKernelPfS_S_i,"ax",@progbits
	.align	128
        .global         _Z15MatrixMulKernelPfS_S_i
        .type           _Z15MatrixMulKernelPfS_S_i,@function
        .size           _Z15MatrixMulKernelPfS_S_i,(.L_x_5 - _Z15MatrixMulKernelPfS_S_i)
        .other          _Z15MatrixMulKernelPfS_S_i,@"STO_CUDA_ENTRY STV_DEFAULT"
_Z15MatrixMulKernelPfS_S_i:
.text._Z15MatrixMulKernelPfS_S_i:
[----:B------:R-:W-:Y:S01]  /*0000*/  LDC R1, c[0x0][0x37c] ;  /* 0x0000df00ff017b82 */ /* 0x000fe20000000800 */
[----:B------:R-:W0:Y:S07]  /*0010*/  S2R R0, SR_TID.Y ;  /* 0x0000000000007919 */ /* 0x000e2e0000002200 */
[----:B------:R-:W0:Y:S01]  /*0020*/  S2UR UR4, SR_CTAID.Y ;  /* 0x00000000000479c3 */ /* 0x000e220000002600 */
[----:B------:R-:W1:Y:S01]  /*0030*/  LDCU UR20, c[0x0][0x398] ;  /* 0x00007300ff1477ac */ /* 0x000e620008000800 */
[----:B------:R-:W2:Y:S06]  /*0040*/  S2R R3, SR_TID.X ;  /* 0x0000000000037919 */ /* 0x000eac0000002100 */
[----:B------:R-:W0:Y:S08]  /*0050*/  LDC R13, c[0x0][0x364] ;  /* 0x0000d900ff0d7b82 */ /* 0x000e300000000800 */
[----:B------:R-:W2:Y:S08]  /*0060*/  S2UR UR5, SR_CTAID.X ;  /* 0x00000000000579c3 */ /* 0x000eb00000002500 */
[----:B------:R-:W2:Y:S01]  /*0070*/  LDC R2, c[0x0][0x360] ;  /* 0x0000d800ff027b82 */ /* 0x000ea20000000800 */
[----:B0-----:R-:W-:-:S02]  /*0080*/  IMAD R13, R13, UR4, R0 ;  /* 0x000000040d0d7c24 */ /* 0x001fc4000f8e0200 */
[----:B--2---:R-:W-:-:S05]  /*0090*/  IMAD R0, R2, UR5, R3 ;  /* 0x0000000502007c24 */ /* 0x004fca000f8e0203 */
[----:B------:R-:W-:-:S04]  /*00a0*/  VIMNMX R2, PT, PT, R13, R0, !PT ;  /* 0x000000000d027248 */ /* 0x000fc80007fe0100 */
[----:B-1----:R-:W-:-:S13]  /*00b0*/  ISETP.GE.AND P0, PT, R2, UR20, PT ;  /* 0x0000001402007c0c */ /* 0x002fda000bf06270 */
[----:B------:R-:W-:Y:S05]  /*00c0*/  @P0 EXIT ;  /* 0x000000000000094d */ /* 0x000fea0003800000 */
[----:B------:R-:W-:Y:S01]  /*00d0*/  UISETP.GE.U32.AND UP0, UPT, UR20, 0x8, UPT ;  /* 0x000000081400788c */ /* 0x000fe2000bf06070 */
[----:B------:R-:W-:Y:S02]  /*00e0*/  HFMA2 R12, -RZ, RZ, 0, 0 ;  /* 0x00000000ff0c7431 */ /* 0x000fe400000001ff */
[----:B------:R-:W-:Y:S01]  /*00f0*/  IMAD R13, R13, UR20, RZ ;  /* 0x000000140d0d7c24 */ /* 0x000fe2000f8e02ff */
[----:B------:R-:W-:Y:S01]  /*0100*/  UMOV UR4, URZ ;  /* 0x000000ff00047c82 */ /* 0x000fe20008000000 */
[----:B------:R-:W0:Y:S04]  /*0110*/  LDCU.64 UR18, c[0x0][0x358] ;  /* 0x00006b00ff1277ac */ /* 0x000e280008000a00 */
[----:B------:R-:W-:Y:S05]  /*0120*/  BRA.U !UP0, `(.L_x_0) ;  /* 0x0000000508047547 */ /* 0x000fea000b800000 */
[----:B------:R-:W1:Y:S01]  /*0130*/  LDCU.128 UR24, c[0x0][0x380] ;  /* 0x00007000ff1877ac */ /* 0x000e620008000c00 */
[----:B------:R-:W-:Y:S02]  /*0140*/  MOV R12, RZ ;  /* 0x000000ff000c7202 */ /* 0x000fe40000000f00 */
[----:B------:R-:W-:Y:S01]  /*0150*/  MOV R14, R0 ;  /* 0x00000000000e7202 */ /* 0x000fe20000000f00 */
[----:B------:R-:W-:-:S04]  /*0160*/  ULOP3.LUT UR4, UR20, 0x7ffffff8, URZ, 0xc0, !UPT ;  /* 0x7ffffff814047892 */ /* 0x000fc8000f8ec0ff */
[----:B------:R-:W-:Y:S01]  /*0170*/  UIADD3 UR5, UPT, UPT, -UR4, URZ, URZ ;  /* 0x000000ff04057290 */ /* 0x000fe2000fffe1ff */
[----:B-1----:R-:W-:Y:S01]  /*0180*/  MOV R2, UR24 ;  /* 0x0000001800027c02 */ /* 0x002fe20008000f00 */
[----:B------:R-:W-:Y:S01]  /*0190*/  UIMAD.WIDE UR6, UR20, 0x8, UR26 ;  /* 0x00000008140678a5 */ /* 0x000fe2000f8e021a */
[----:B------:R-:W-:Y:S01]  /*01a0*/  MOV R3, UR25 ;  /* 0x0000001900037c02 */ /* 0x000fe20008000f00 */
[----:B------:R-:W-:Y:S02]  /*01b0*/  UIMAD.WIDE UR8, UR20, 0xc, UR26 ;  /* 0x0000000c140878a5 */ /* 0x000fe4000f8e021a */
[----:B------:R-:W-:Y:S01]  /*01c0*/  UIMAD.WIDE UR10, UR20, 0x10, UR26 ;  /* 0x00000010140a78a5 */ /* 0x000fe2000f8e021a */
[----:B------:R-:W-:Y:S01]  /*01d0*/  IMAD.WIDE.U32 R2, R13, 0x4, R2 ;  /* 0x000000040d027825 */ /* 0x000fe200078e0002 */
[----:B------:R-:W-:Y:S02]  /*01e0*/  UIMAD.WIDE UR12, UR20, 0x14, UR26 ;  /* 0x00000014140c78a5 */ /* 0x000fe4000f8e021a */
[----:B------:R-:W-:Y:S01]  /*01f0*/  UIMAD.WIDE UR14, UR20, 0x18, UR26 ;  /* 0x00000018140e78a5 */ /* 0x000fe2000f8e021a */
[----:B------:R-:W-:Y:S01]  /*0200*/  IADD3 R2, P0, PT, R2, 0x10, RZ ;  /* 0x0000001002027810 */ /* 0x000fe20007f1e0ff */
[----:B------:R-:W-:-:S03]  /*0210*/  UIMAD.WIDE UR16, UR20, 0x1c, UR26 ;  /* 0x0000001c141078a5 */ /* 0x000fc6000f8e021a */
[----:B------:R-:W-:-:S09]  /*0220*/  IADD3.X R3, PT, PT, RZ, R3, RZ, P0, !PT ;  /* 0x00000003ff037210 */ /* 0x000fd200007fe4ff */
.L_x_1:
[----:B------:R-:W-:Y:S01]  /*0230*/  UIMAD.WIDE UR22, UR20, 0x4, UR26 ;  /* 0x00000004141678a5 */ /* 0x000fe2000f8e021a */
[----:B------:R-:W-:Y:S02]  /*0240*/  IMAD.MOV.U32 R23, RZ, RZ, 0x4 ;  /* 0x00000004ff177424 */ /* 0x000fe400078e00ff */
[----:B------:R-:W-:Y:S01]  /*0250*/  HFMA2 R11, -RZ, RZ, 0, 2.384185791015625e-07 ;  /* 0x00000004ff0b7431 */ /* 0x000fe200000001ff */
[----:B------:R-:W-:Y:S01]  /*0260*/  MOV R25, 0x4 ;  /* 0x0000000400197802 */ /* 0x000fe20000000f00 */
[----:B0-----:R-:W2:Y:S01]  /*0270*/  LDG.E R21, desc[UR18][R2.64+-0x10] ;  /* 0xfffff01202157981 */ /* 0x001ea2000c1e1900 */
[C---:B------:R-:W-:Y:S01]  /*0280*/  IMAD.WIDE R22, R14.reuse, R23, UR26 ;  /* 0x0000001a0e167e25 */ /* 0x040fe2000f8e0217 */
[----:B------:R-:W-:Y:S02]  /*0290*/  MOV R8, UR22 ;  /* 0x0000001600087c02 */ /* 0x000fe40008000f00 */
[----:B------:R-:W-:Y:S01]  /*02a0*/  MOV R9, UR23 ;  /* 0x0000001700097c02 */ /* 0x000fe20008000f00 */
[----:B------:R-:W3:Y:S02]  /*02b0*/  LDG.E R19, desc[UR18][R2.64+-0xc] ;  /* 0xfffff41202137981 */ /* 0x000ee4000c1e1900 */
[----:B------:R-:W-:-:S02]  /*02c0*/  IMAD.WIDE R8, R14, 0x4, R8 ;  /* 0x000000040e087825 */ /* 0x000fc400078e0208 */
[----:B------:R-:W2:Y:S01]  /*02d0*/  LDG.E R22, desc[UR18][R22.64] ;  /* 0x0000001216167981 */ /* 0x000ea2000c1e1900 */
[----:B------:R-:W-:Y:S01]  /*02e0*/  MOV R5, 0x4 ;  /* 0x0000000400057802 */ /* 0x000fe20000000f00 */
[C---:B------:R-:W-:Y:S02]  /*02f0*/  IMAD.WIDE R24, R14.reuse, R25, UR6 ;  /* 0x000000060e187e25 */ /* 0x040fe4000f8e0219 */
[----:B------:R0:W3:Y:S02]  /*0300*/  LDG.E R20, desc[UR18][R8.64] ;  /* 0x0000001208147981 */ /* 0x0000e4000c1e1900 */
[----:B------:R-:W-:Y:S02]  /*0310*/  IMAD.WIDE R10, R14, R11, UR8 ;  /* 0x000000080e0a7e25 */ /* 0x000fe4000f8e020b */
[----:B------:R-:W4:Y:S04]  /*0320*/  LDG.E R18, desc[UR18][R24.64] ;  /* 0x0000001218127981 */ /* 0x000f28000c1e1900 */
[----:B------:R-:W4:Y:S01]  /*0330*/  LDG.E R17, desc[UR18][R2.64+-0x8] ;  /* 0xfffff81202117981 */ /* 0x000f22000c1e1900 */
[----:B0-----:R-:W-:-:S02]  /*0340*/  HFMA2 R9, -RZ, RZ, 0, 2.384185791015625e-07 ;  /* 0x00000004ff097431 */ /* 0x001fc400000001ff */
[----:B------:R-:W-:Y:S01]  /*0350*/  IMAD.MOV.U32 R7, RZ, RZ, 0x4 ;  /* 0x00000004ff077424 */ /* 0x000fe200078e00ff */
[----:B------:R0:W5:Y:S01]  /*0360*/  LDG.E R16, desc[UR18][R10.64] ;  /* 0x000000120a107981 */ /* 0x000162000c1e1900 */
[----:B------:R-:W-:-:S03]  /*0370*/  IMAD.WIDE R4, R14, R5, UR10 ;  /* 0x0000000a0e047e25 */ /* 0x000fc6000f8e0205 */
[----:B------:R-:W5:Y:S01]  /*0380*/  LDG.E R15, desc[UR18][R2.64+-0x4] ;  /* 0xfffffc12020f7981 */ /* 0x000f62000c1e1900 */
[C---:B------:R-:W-:Y:S01]  /*0390*/  IMAD.WIDE R6, R14.reuse, R7, UR12 ;  /* 0x0000000c0e067e25 */ /* 0x040fe2000f8e0207 */
[----:B------:R-:W-:Y:S02]  /*03a0*/  MOV R27, 0x4 ;  /* 0x00000004001b7802 */ /* 0x000fe40000000f00 */
[----:B------:R1:W5:Y:S01]  /*03b0*/  LDG.E R4, desc[UR18][R4.64] ;  /* 0x0000001204047981 */ /* 0x000362000c1e1900 */
[----:B------:R-:W-:-:S03]  /*03c0*/  IMAD.WIDE R8, R14, R9, UR14 ;  /* 0x0000000e0e087e25 */ /* 0x000fc6000f8e0209 */
[----:B------:R-:W5:Y:S01]  /*03d0*/  LDG.E R23, desc[UR18][R2.64] ;  /* 0x0000001202177981 */ /* 0x000f62000c1e1900 */
[----:B0-----:R-:W-:-:S03]  /*03e0*/  IMAD.WIDE R10, R14, R27, UR16 ;  /* 0x000000100e0a7e25 */ /* 0x001fc6000f8e021b */
[----:B------:R-:W5:Y:S04]  /*03f0*/  LDG.E R7, desc[UR18][R6.64] ;  /* 0x0000001206077981 */ /* 0x000f68000c1e1900 */
[----:B------:R-:W5:Y:S04]  /*0400*/  LDG.E R24, desc[UR18][R2.64+0x4] ;  /* 0x0000041202187981 */ /* 0x000f68000c1e1900 */
[----:B------:R-:W5:Y:S04]  /*0410*/  LDG.E R8, desc[UR18][R8.64] ;  /* 0x0000001208087981 */ /* 0x000f68000c1e1900 */
[----:B------:R-:W5:Y:S04]  /*0420*/  LDG.E R25, desc[UR18][R2.64+0x8] ;  /* 0x0000081202197981 */ /* 0x000f68000c1e1900 */
[----:B------:R-:W5:Y:S04]  /*0430*/  LDG.E R10, desc[UR18][R10.64] ;  /* 0x000000120a0a7981 */ /* 0x000f68000c1e1900 */
[----:B------:R0:W5:Y:S01]  /*0440*/  LDG.E R27, desc[UR18][R2.64+0xc] ;  /* 0x00000c12021b7981 */ /* 0x000162000c1e1900 */
[----:B------:R-:W-:-:S04]  /*0450*/  UIADD3 UR5, UPT, UPT, UR5, 0x8, URZ ;  /* 0x0000000805057890 */ /* 0x000fc8000fffe0ff */
[----:B------:R-:W-:Y:S01]  /*0460*/  UISETP.NE.AND UP0, UPT, UR5, URZ, UPT ;  /* 0x000000ff0500728c */ /* 0x000fe2000bf05270 */
[----:B-1----:R-:W-:Y:S02]  /*0470*/  MOV R5, UR20 ;  /* 0x0000001400057c02 */ /* 0x002fe40008000f00 */
[----:B0-----:R-:W-:Y:S02]  /*0480*/  IADD3 R2, P0, PT, R2, 0x20, RZ ;  /* 0x0000002002027810 */ /* 0x001fe40007f1e0ff */
[----:B------:R-:W-:Y:S02]  /*0490*/  LEA R14, R5, R14, 0x3 ;  /* 0x0000000e050e7211 */ /* 0x000fe400078e18ff */
[----:B------:R-:W-:Y:S01]  /*04a0*/  IADD3.X R3, PT, PT, RZ, R3, RZ, P0, !PT ;  /* 0x00000003ff037210 */ /* 0x000fe200007fe4ff */
[----:B--2---:R-:W-:-:S04]  /*04b0*/  FFMA R22, R21, R22, R12 ;  /* 0x0000001615167223 */ /* 0x004fc8000000000c */
[----:B---3--:R-:W-:-:S04]  /*04c0*/  FFMA R20, R19, R20, R22 ;  /* 0x0000001413147223 */ /* 0x008fc80000000016 */
[----:B----4-:R-:W-:-:S04]  /*04d0*/  FFMA R18, R17, R18, R20 ;  /* 0x0000001211127223 */ /* 0x010fc80000000014 */
[----:B-----5:R-:W-:-:S04]  /*04e0*/  FFMA R16, R15, R16, R18 ;  /* 0x000000100f107223 */ /* 0x020fc80000000012 */
[----:B------:R-:W-:-:S04]  /*04f0*/  FFMA R23, R23, R4, R16 ;  /* 0x0000000417177223 */ /* 0x000fc80000000010 */
[----:B------:R-:W-:-:S04]  /*0500*/  FFMA R24, R24, R7, R23 ;  /* 0x0000000718187223 */ /* 0x000fc80000000017 */
[----:B------:R-:W-:-:S04]  /*0510*/  FFMA R8, R25, R8, R24 ;  /* 0x0000000819087223 */ /* 0x000fc80000000018 */
[----:B------:R-:W-:Y:S01]  /*0520*/  FFMA R12, R27, R10, R8 ;  /* 0x0000000a1b0c7223 */ /* 0x000fe20000000008 */
[----:B------:R-:W-:Y:S06]  /*0530*/  BRA.U UP0, `(.L_x_1) ;  /* 0xfffffffd003c7547 */ /* 0x000fec000b83ffff */
.L_x_0:
[----:B------:R-:W-:-:S04]  /*0540*/  ULOP3.LUT UR6, UR20, 0x7, URZ, 0xc0, !UPT ;  /* 0x0000000714067892 */ /* 0x000fc8000f8ec0ff */
[----:B------:R-:W-:-:S09]  /*0550*/  UISETP.NE.AND UP0, UPT, UR6, URZ, UPT ;  /* 0x000000ff0600728c */ /* 0x000fd2000bf05270 */
[----:B------:R-:W-:Y:S05]  /*0560*/  BRA.U !UP0, `(.L_x_2) ;  /* 0x0000000508387547 */ /* 0x000fea000b800000 */
[----:B------:R-:W-:Y:S02]  /*0570*/  UISETP.GE.U32.AND UP0, UPT, UR6, 0x4, UPT ;  /* 0x000000040600788c */ /* 0x000fe4000bf06070 */
[----:B------:R-:W-:-:S04]  /*0580*/  ULOP3.LUT UR5, UR20, 0x3, URZ, 0xc0, !UPT ;  /* 0x0000000314057892 */ /* 0x000fc8000f8ec0ff */
[----:B------:R-:W-:-:S03]  /*0590*/  UISETP.NE.AND UP1, UPT, UR5, URZ, UPT ;  /* 0x000000ff0500728c */ /* 0x000fc6000bf25270 */
[----:B------:R-:W-:Y:S08]  /*05a0*/  BRA.U !UP0, `(.L_x_3) ;  /* 0x00000001087c7547 */ /* 0x000ff0000b800000 */
[----:B------:R-:W1:Y:S01]  /*05b0*/  LDC.64 R6, c[0x0][0x388] ;  /* 0x0000e200ff067b82 */ /* 0x000e620000000a00 */
[----:B------:R-:W2:Y:S01]  /*05c0*/  LDCU.64 UR6, c[0x0][0x380] ;  /* 0x00007000ff0677ac */ /* 0x000ea20008000a00 */
[----:B------:R-:W-:Y:S01]  /*05d0*/  IMAD.U32 R9, RZ, RZ, UR4 ;  /* 0x00000004ff097e24 */ /* 0x000fe2000f8e00ff */
[C---:B------:R-:W-:Y:S02]  /*05e0*/  IADD3 R3, PT, PT, R13.reuse, UR4, RZ ;  /* 0x000000040d037c10 */ /* 0x040fe4000fffe0ff */
[----:B------:R-:W-:Y:S01]  /*05f0*/  IADD3 R10, P0, PT, R13, UR4, RZ ;  /* 0x000000040d0a7c10 */ /* 0x000fe2000ff1e0ff */
[----:B------:R-:W-:Y:S01]  /*0600*/  IMAD R9, R9, UR20, R0 ;  /* 0x0000001409097c24 */ /* 0x000fe2000f8e0200 */
[----:B------:R-:W-:Y:S01]  /*0610*/  MOV R11, UR20 ;  /* 0x00000014000b7c02 */ /* 0x000fe20008000f00 */
[----:B------:R-:W3:Y:S01]  /*0620*/  LDC.64 R4, c[0x0][0x380] ;  /* 0x0000e000ff047b82 */ /* 0x000ee20000000a00 */
[----:B------:R-:W-:Y:S01]  /*0630*/  MOV R15, UR20 ;  /* 0x00000014000f7c02 */ /* 0x000fe20008000f00 */
[----:B-1----:R-:W-:Y:S01]  /*0640*/  IMAD.WIDE R6, R9, 0x4, R6 ;  /* 0x0000000409067825 */ /* 0x002fe200078e0206 */
[----:B------:R-:W-:-:S05]  /*0650*/  MOV R9, UR20 ;  /* 0x0000001400097c02 */ /* 0x000fca0008000f00 */
[----:B------:R-:W-:Y:S02]  /*0660*/  IMAD.WIDE R8, R9, 0x4, R6 ;  /* 0x0000000409087825 */ /* 0x000fe400078e0206 */
[----:B0-----:R-:W4:Y:S02]  /*0670*/  LDG.E R6, desc[UR18][R6.64] ;  /* 0x0000001206067981 */ /* 0x001f24000c1e1900 */
[----:B---3--:R-:W-:Y:S01]  /*0680*/  IMAD.WIDE.U32 R4, R3, 0x4, R4 ;  /* 0x0000000403047825 */ /* 0x008fe200078e0004 */
[----:B------:R-:W-:Y:S01]  /*0690*/  IADD3.X R3, PT, PT, RZ, RZ, RZ, P0, !PT ;  /* 0x000000ffff037210 */ /* 0x000fe200007fe4ff */
[----:B------:R-:W3:Y:S01]  /*06a0*/  LDG.E R17, desc[UR18][R8.64] ;  /* 0x0000001208117981 */ /* 0x000ee2000c1e1900 */
[----:B--2---:R-:W-:-:S03]  /*06b0*/  LEA R2, P0, R10, UR6, 0x2 ;  /* 0x000000060a027c11 */ /* 0x004fc6000f8010ff */
[----:B------:R-:W4:Y:S01]  /*06c0*/  LDG.E R5, desc[UR18][R4.64] ;  /* 0x0000001204057981 */ /* 0x000f22000c1e1900 */
[----:B------:R-:W-:Y:S01]  /*06d0*/  LEA.HI.X R3, R10, UR7, R3, 0x2, P0 ;  /* 0x000000070a037c11 */ /* 0x000fe200080f1403 */
[----:B------:R-:W-:-:S04]  /*06e0*/  IMAD.WIDE R10, R11, 0x4, R8 ;  /* 0x000000040b0a7825 */ /* 0x000fc800078e0208 */
[----:B------:R-:W3:Y:S01]  /*06f0*/  LDG.E R16, desc[UR18][R2.64+0x4] ;  /* 0x0000041202107981 */ /* 0x000ee2000c1e1900 */
[----:B------:R-:W-:-:S03]  /*0700*/  IMAD.WIDE R14, R15, 0x4, R10 ;  /* 0x000000040f0e7825 */ /* 0x000fc600078e020a */
[----:B------:R-:W2:Y:S04]  /*0710*/  LDG.E R19, desc[UR18][R10.64] ;  /* 0x000000120a137981 */ /* 0x000ea8000c1e1900 */
[----:B------:R-:W2:Y:S04]  /*0720*/  LDG.E R18, desc[UR18][R2.64+0x8] ;  /* 0x0000081202127981 */ /* 0x000ea8000c1e1900 */
[----:B------:R-:W5:Y:S04]  /*0730*/  LDG.E R20, desc[UR18][R2.64+0xc] ;  /* 0x00000c1202147981 */ /* 0x000f68000c1e1900 */
[----:B------:R-:W5:Y:S01]  /*0740*/  LDG.E R14, desc[UR18][R14.64] ;  /* 0x000000120e0e7981 */ /* 0x000f62000c1e1900 */
[----:B------:R-:W-:Y:S01]  /*0750*/  UIADD3 UR4, UPT, UPT, UR4, 0x4, URZ ;  /* 0x0000000404047890 */ /* 0x000fe2000fffe0ff */
[----:B----4-:R-:W-:-:S04]  /*0760*/  FFMA R5, R5, R6, R12 ;  /* 0x0000000605057223 */ /* 0x010fc8000000000c */
[----:B---3--:R-:W-:-:S04]  /*0770*/  FFMA R5, R16, R17, R5 ;  /* 0x0000001110057223 */ /* 0x008fc80000000005 */
[----:B--2---:R-:W-:-:S04]  /*0780*/  FFMA R5, R18, R19, R5 ;  /* 0x0000001312057223 */ /* 0x004fc80000000005 */
[----:B-----5:R-:W-:-:S07]  /*0790*/  FFMA R12, R20, R14, R5 ;  /* 0x0000000e140c7223 */ /* 0x020fce0000000005 */
.L_x_3:
[----:B------:R-:W-:Y:S05]  /*07a0*/  BRA.U !UP1, `(.L_x_2) ;  /* 0x0000000109a87547 */ /* 0x000fea000b800000 */
[----:B------:R-:W-:Y:S01]  /*07b0*/  UISETP.NE.AND UP0, UPT, UR5, 0x1, UPT ;  /* 0x000000010500788c */ /* 0x000fe2000bf05270 */
[----:B------:R-:W-:Y:S01]  /*07c0*/  MOV R7, UR4 ;  /* 0x0000000400077c02 */ /* 0x000fe20008000f00 */
[----:B------:R-:W-:Y:S02]  /*07d0*/  ULOP3.LUT UR5, UR20, 0x1, URZ, 0xc0, !UPT ;  /* 0x0000000114057892 */ /* 0x000fe4000f8ec0ff */
[----:B------:R-:W-:Y:S02]  /*07e0*/  MOV R15, UR20 ;  /* 0x00000014000f7c02 */ /* 0x000fe40008000f00 */
[----:B------:R-:W-:Y:S01]  /*07f0*/  UISETP.NE.U32.AND UP1, UPT, UR5, 0x1, UPT ;  /* 0x000000010500788c */ /* 0x000fe2000bf25070 */
[----:B------:R-:W-:-:S04]  /*0800*/  PLOP3.LUT P1, PT, PT, PT, UP0, 0x80, 0x8 ;  /* 0x000000000008781c */ /* 0x000fc80003f2f008 */
[----:B------:R-:W1:Y:S01]  /*0810*/  @UP0 LDCU.128 UR8, c[0x0][0x380] ;  /* 0x00007000ff0807ac */ /* 0x000e620008000c00 */
[----:B------:R-:W-:Y:S01]  /*0820*/  PLOP3.LUT P0, PT, PT, PT, UP1, 0x80, 0x8 ;  /* 0x000000000008781c */ /* 0x000fe20003f0f018 */
[----:B------:R-:W2:Y:S04]  /*0830*/  @UP0 LDCU.64 UR6, c[0x0][0x380] ;  /* 0x00007000ff0607ac */ /* 0x000ea80008000a00 */
[----:B------:R-:W3:Y:S03]  /*0840*/  @!UP1 LDCU.128 UR12, c[0x0][0x380] ;  /* 0x00007000ff0c97ac */ /* 0x000ee60008000c00 */
[C---:B------:R-:W-:Y:S02]  /*0850*/  @P1 IADD3 R3, PT, PT, R13.reuse, UR4, RZ ;  /* 0x000000040d031c10 */ /* 0x040fe4000fffe0ff */
[----:B------:R-:W-:Y:S01]  /*0860*/  @P1 IADD3 R6, P2, PT, R13, UR4, RZ ;  /* 0x000000040d061c10 */ /* 0x000fe2000ff5e0ff */
[----:B------:R-:W-:Y:S01]  /*0870*/  @UP0 UIADD3 UR4, UPT, UPT, UR4, 0x2, URZ ;  /* 0x0000000204040890 */ /* 0x000fe2000fffe0ff */
[----:B-1----:R-:W-:Y:S01]  /*0880*/  MOV R11, UR9 ;  /* 0x00000009000b7c02 */ /* 0x002fe20008000f00 */
[----:B------:R-:W-:Y:S01]  /*0890*/  IMAD.U32 R10, RZ, RZ, UR8 ;  /* 0x00000008ff0a7e24 */ /* 0x000fe2000f8e00ff */
[----:B------:R-:W-:-:S02]  /*08a0*/  MOV R4, UR10 ;  /* 0x0000000a00047c02 */ /* 0x000fc40008000f00 */
[----:B------:R-:W-:Y:S01]  /*08b0*/  MOV R5, UR11 ;  /* 0x0000000b00057c02 */ /* 0x000fe20008000f00 */
[----:B------:R-:W-:-:S04]  /*08c0*/  @P1 IMAD.WIDE.U32 R10, R3, 0x4, R10 ;  /* 0x00000004030a1825 */ /* 0x000fc800078e000a */
[----:B------:R-:W-:Y:S01]  /*08d0*/  @P1 IMAD R3, R7, UR20, R0 ;  /* 0x0000001407031c24 */ /* 0x000fe2000f8e0200 */
[----:B------:R-:W-:Y:S01]  /*08e0*/  @P1 IADD3.X R7, PT, PT, RZ, RZ, RZ, P2, !PT ;  /* 0x000000ffff071210 */ /* 0x000fe200017fe4ff */
[----:B------:R-:W-:Y:S01]  /*08f0*/  IMAD.U32 R19, RZ, RZ, UR4 ;  /* 0x00000004ff137e24 */ /* 0x000fe2000f8e00ff */
[C---:B--2---:R-:W-:Y:S01]  /*0900*/  @P1 LEA R2, P2, R6.reuse, UR6, 0x2 ;  /* 0x0000000606021c11 */ /* 0x044fe2000f8410ff */
[----:B------:R-:W-:Y:S01]  /*0910*/  @P1 IMAD.WIDE R4, R3, 0x4, R4 ;  /* 0x0000000403041825 */ /* 0x000fe200078e0204 */
[----:B------:R-:W-:Y:S01]  /*0920*/  @!P0 IADD3 R17, PT, PT, R13, UR4, RZ ;  /* 0x000000040d118c10 */ /* 0x000fe2000fffe0ff */
[----:B0-----:R-:W2:Y:S01]  /*0930*/  @P1 LDG.E R11, desc[UR18][R10.64] ;  /* 0x000000120a0b1981 */ /* 0x001ea2000c1e1900 */
[----:B------:R-:W-:Y:S01]  /*0940*/  @P1 LEA.HI.X R3, R6, UR7, R7, 0x2, P2 ;  /* 0x0000000706031c11 */ /* 0x000fe200090f1407 */
[----:B------:R-:W-:Y:S01]  /*0950*/  @!P0 IMAD R19, R19, UR20, R0 ;  /* 0x0000001413138c24 */ /* 0x000fe2000f8e0200 */
[----:B---3--:R-:W-:Y:S01]  /*0960*/  MOV R6, UR12 ;  /* 0x0000000c00067c02 */ /* 0x008fe20008000f00 */
[----:B------:R-:W-:Y:S01]  /*0970*/  @P1 IMAD.WIDE R14, R15, 0x4, R4 ;  /* 0x000000040f0e1825 */ /* 0x000fe200078e0204 */
[----:B------:R-:W-:Y:S01]  /*0980*/  MOV R7, UR13 ;  /* 0x0000000d00077c02 */ /* 0x000fe20008000f00 */
[----:B------:R-:W2:Y:S01]  /*0990*/  @P1 LDG.E R4, desc[UR18][R4.64] ;  /* 0x0000001204041981 */ /* 0x000ea2000c1e1900 */
[----:B------:R-:W-:-:S02]  /*09a0*/  MOV R8, UR14 ;  /* 0x0000000e00087c02 */ /* 0x000fc40008000f00 */
[----:B------:R-:W-:Y:S01]  /*09b0*/  MOV R9, UR15 ;  /* 0x0000000f00097c02 */ /* 0x000fe20008000f00 */
[----:B------:R-:W-:Y:S01]  /*09c0*/  @!P0 IMAD.WIDE.U32 R6, R17, 0x4, R6 ;  /* 0x0000000411068825 */ /* 0x000fe200078e0006 */
[----:B------:R-:W3:Y:S03]  /*09d0*/  @P1 LDG.E R14, desc[UR18][R14.64] ;  /* 0x000000120e0e1981 */ /* 0x000ee6000c1e1900 */
[----:B------:R-:W-:Y:S01]  /*09e0*/  @!P0 IMAD.WIDE R8, R19, 0x4, R8 ;  /* 0x0000000413088825 */ /* 0x000fe200078e0208 */
[----:B------:R-:W3:Y:S04]  /*09f0*/  @P1 LDG.E R2, desc[UR18][R2.64+0x4] ;  /* 0x0000041202021981 */ /* 0x000ee8000c1e1900 */
[----:B------:R-:W4:Y:S04]  /*0a00*/  @!P0 LDG.E R7, desc[UR18][R6.64] ;  /* 0x0000001206078981 */ /* 0x000f28000c1e1900 */
[----:B------:R-:W4:Y:S01]  /*0a10*/  @!P0 LDG.E R8, desc[UR18][R8.64] ;  /* 0x0000001208088981 */ /* 0x000f22000c1e1900 */
[----:B--2---:R-:W-:-:S04]  /*0a20*/  @P1 FFMA R11, R11, R4, R12 ;  /* 0x000000040b0b1223 */ /* 0x004fc8000000000c */
[----:B---3--:R-:W-:-:S04]  /*0a30*/  @P1 FFMA R12, R2, R14, R11 ;  /* 0x0000000e020c1223 */ /* 0x008fc8000000000b */
[----:B----4-:R-:W-:-:S07]  /*0a40*/  @!P0 FFMA R12, R7, R8, R12 ;  /* 0x00000008070c8223 */ /* 0x010fce000000000c */
.L_x_2:
[----:B------:R-:W1:Y:S01]  /*0a50*/  LDC.64 R2, c[0x0][0x390] ;  /* 0x0000e400ff027b82 */ /* 0x000e620000000a00 */
[----:B------:R-:W-:-:S05]  /*0a60*/  IADD3 R13, PT, PT, R0, R13, RZ ;  /* 0x0000000d000d7210 */ /* 0x000fca0007ffe0ff */
[----:B-1----:R-:W-:-:S05]  /*0a70*/  IMAD.WIDE R2, R13, 0x4, R2 ;  /* 0x000000040d027825 */ /* 0x002fca00078e0202 */
[----:B0-----:R-:W-:Y:S01]  /*0a80*/  STG.E desc[UR18][R2.64], R12 ;  /* 0x0000000c02007986 */ /* 0x001fe2000c101912 */
[----:B------:R-:W-:Y:S05]  /*0a90*/  EXIT ;  /* 0x000000000000794d */ /* 0x000fea0003800000 */
.L_x_4:
[----:B------:R-:W-:-:S00]  /*0aa0*/  BRA `(.L_x_4) ;  /* 0xfffffffc00fc7947 */ /* 0x000fc0000383ffff */
[----:B------:R-:W-:-:S00]  /*0ab0*/  NOP ;  /* 0x0000000000007918 */ /* 0x000fc00000000000 */
        /* <DEDUP_REMOVED lines=12> */
.L_x_5:


//--------------------- .nv.shared.reserved.0     --------------------------
	.section	.nv.shared.reserved.0,"aw",@nobits
	.weak		__nv_reservedSMEM_offset_0_alias
	.size		__nv_reservedSMEM_offset_0_alias, 0, 64
	.other		__nv_reservedSMEM_offset_0_alias,@"STO_CUDA_RESERVED_SHARED STV_DEFAULT"
__nv_reservedSMEM_offset_0_alias:
	.zero		0
	.zero		64


//--------------------- .nv.constant0._Z15MatrixMulKernelPfS_S_i --------------------------
	.section	.nv.constant0._Z15MatrixMulKernelPfS_S_i,"a",@progbits
	.sectionflags	@""
	.align	4
.nv.constant0._Z15MatrixMulKernelPfS_S_i:
	.zero		924


//--------------------- SYMBOLS --------------------------

	.type		.nv.reservedSmem.offset0,@object
	.size		.nv.reservedSmem.offset0,0x4
